	.headerflags	@"EF_CUDA_TEXMODE_UNIFIED EF_CUDA_64BIT_ADDRESS EF_CUDA_ACCELERATORS EF_CUDA_SM90 EF_CUDA_VIRTUAL_SM(EF_CUDA_SM90)"
	.elftype	@"ET_EXEC"


//--------------------- .nv.info                  --------------------------
	.section	.nv.info,"",@"SHT_CUDA_INFO"
	.align	4


	//----- nvinfo : EIATTR_REGCOUNT
	.align		4
        /*0000*/ 	.byte	0x04, 0x2f
        /*0002*/ 	.short	(.L_1 - .L_0)
	.align		4
.L_0:
        /*0004*/ 	.word	index@(triton_per_fused_mv_0)
        /*0008*/ 	.word	0x0000000f


	//----- nvinfo : EIATTR_MIN_STACK_SIZE
	.align		4
.L_1:
        /*000c*/ 	.byte	0x04, 0x12
        /*000e*/ 	.short	(.L_3 - .L_2)
	.align		4
.L_2:
        /*0010*/ 	.word	index@(triton_per_fused_mv_0)
        /*0014*/ 	.word	0x00000000


	//----- nvinfo : EIATTR_FRAME_SIZE
	.align		4
.L_3:
        /*0018*/ 	.byte	0x04, 0x11
        /*001a*/ 	.short	(.L_5 - .L_4)
	.align		4
.L_4:
        /*001c*/ 	.word	index@(triton_per_fused_mv_0)
        /*0020*/ 	.word	0x00000000


	//----- nvinfo : EIATTR_MIN_STACK_SIZE
	.align		4
.L_5:
        /*0024*/ 	.byte	0x04, 0x12
        /*0026*/ 	.short	(.L_7 - .L_6)
	.align		4
.L_6:
        /*0028*/ 	.word	index@(triton_per_fused_mv_0)
        /*002c*/ 	.word	0x00000000
.L_7:


//--------------------- .nv.info.triton_per_fused_mv_0 --------------------------
	.section	.nv.info.triton_per_fused_mv_0,"",@"SHT_CUDA_INFO"
	.sectionflags	@""
	.align	4


	//----- nvinfo : EIATTR_CUDA_API_VERSION
	.align		4
        /*0000*/ 	.byte	0x04, 0x37
        /*0002*/ 	.short	(.L_9 - .L_8)
.L_8:
        /*0004*/ 	.word	0x0000007c


	//----- nvinfo : EIATTR_KPARAM_INFO
	.align		4
.L_9:
        /*0008*/ 	.byte	0x04, 0x17
        /*000a*/ 	.short	(.L_11 - .L_10)
.L_10:
        /*000c*/ 	.word	0x00000000
        /*0010*/ 	.short	0x0004
        /*0012*/ 	.short	0x001c
        /*0014*/ 	.byte	0x00, 0xf0, 0x11, 0x00


	//----- nvinfo : EIATTR_KPARAM_INFO
	.align		4
.L_11:
        /*0018*/ 	.byte	0x04, 0x17
        /*001a*/ 	.short	(.L_13 - .L_12)
.L_12:
        /*001c*/ 	.word	0x00000000
        /*0020*/ 	.short	0x0003
        /*0022*/ 	.short	0x0018
        /*0024*/ 	.byte	0x00, 0xf0, 0x11, 0x00


	//----- nvinfo : EIATTR_KPARAM_INFO
	.align		4
.L_13:
        /*0028*/ 	.byte	0x04, 0x17
        /*002a*/ 	.short	(.L_15 - .L_14)
.L_14:
        /*002c*/ 	.word	0x00000000
        /*0030*/ 	.short	0x0002
        /*0032*/ 	.short	0x0010
        /*0034*/ 	.byte	0x00, 0xf4, 0x21, 0x00


	//----- nvinfo : EIATTR_KPARAM_INFO
	.align		4
.L_15:
        /*0038*/ 	.byte	0x04, 0x17
        /*003a*/ 	.short	(.L_17 - .L_16)
.L_16:
        /*003c*/ 	.word	0x00000000
        /*0040*/ 	.short	0x0001
        /*0042*/ 	.short	0x0008
        /*0044*/ 	.byte	0x00, 0xf4, 0x21, 0x00


	//----- nvinfo : EIATTR_KPARAM_INFO
	.align		4
.L_17:
        /*0048*/ 	.byte	0x04, 0x17
        /*004a*/ 	.short	(.L_19 - .L_18)
.L_18:
        /*004c*/ 	.word	0x00000000
        /*0050*/ 	.short	0x0000
        /*0052*/ 	.short	0x0000
        /*0054*/ 	.byte	0x00, 0xf4, 0x21, 0x00


	//----- nvinfo : EIATTR_SPARSE_MMA_MASK
	.align		4
.L_19:
        /*0058*/ 	.byte	0x03, 0x50
        /*005a*/ 	.short	0x0000


	//----- nvinfo : EIATTR_MAXREG_COUNT
	.align		4
        /*005c*/ 	.byte	0x03, 0x1b
        /*005e*/ 	.short	0x00ff


	//----- nvinfo : EIATTR_COOP_GROUP_MASK_REGIDS
	.align		4
        /*0060*/ 	.byte	0x04, 0x29
        /*0062*/ 	.short	(.L_21 - .L_20)


	//   ....[0]....
.L_20:
        /*0064*/ 	.word	0xffffffff


	//   ....[1]....
        /*0068*/ 	.word	0xffffffff


	//   ....[2]....
        /*006c*/ 	.word	0xffffffff


	//   ....[3]....
        /*0070*/ 	.word	0xffffffff


	//   ....[4]....
        /*0074*/ 	.word	0xffffffff


	//   ....[5]....
        /*0078*/ 	.word	0xffffffff


	//----- nvinfo : EIATTR_COOP_GROUP_INSTR_OFFSETS
	.align		4
.L_21:
        /*007c*/ 	.byte	0x04, 0x28
        /*007e*/ 	.short	(.L_23 - .L_22)


	//   ....[0]....
.L_22:
        /*0080*/ 	.word	0x000001d0


	//   ....[1]....
        /*0084*/ 	.word	0x000001f0


	//   ....[2]....
        /*0088*/ 	.word	0x00000210


	//   ....[3]....
        /*008c*/ 	.word	0x00000230


	//   ....[4]....
        /*0090*/ 	.word	0x00000250


	//   ....[5]....
        /*0094*/ 	.word	0x000002d0


	//----- nvinfo : EIATTR_EXIT_INSTR_OFFSETS
	.align		4
.L_23:
        /*0098*/ 	.byte	0x04, 0x1c
        /*009a*/ 	.short	(.L_25 - .L_24)


	//   ....[0]....
.L_24:
        /*009c*/ 	.word	0x00000310


	//   ....[1]....
        /*00a0*/ 	.word	0x00000360


	//----- nvinfo : EIATTR_REQNTID
	.align		4
.L_25:
        /*00a4*/ 	.byte	0x04, 0x10
        /*00a6*/ 	.short	(.L_27 - .L_26)
.L_26:
        /*00a8*/ 	.word	0x00000040
        /*00ac*/ 	.word	0x00000001
        /*00b0*/ 	.word	0x00000001


	//----- nvinfo : EIATTR_CBANK_PARAM_SIZE
	.align		4
.L_27:
        /*00b4*/ 	.byte	0x03, 0x19
        /*00b6*/ 	.short	0x0020


	//----- nvinfo : EIATTR_PARAM_CBANK
	.align		4
        /*00b8*/ 	.byte	0x04, 0x0a
        /*00ba*/ 	.short	(.L_29 - .L_28)
	.align		4
.L_28:
        /*00bc*/ 	.word	index@(.nv.constant0.triton_per_fused_mv_0)
        /*00c0*/ 	.short	0x0210
        /*00c2*/ 	.short	0x0020


	//----- nvinfo : EIATTR_SW_WAR
	.align		4
.L_29:
        /*00c4*/ 	.byte	0x04, 0x36
        /*00c6*/ 	.short	(.L_31 - .L_30)
.L_30:
        /*00c8*/ 	.word	0x00000008
.L_31:


//--------------------- .nv.callgraph             --------------------------
	.section	.nv.callgraph,"",@"SHT_CUDA_CALLGRAPH"
	.align	4
	.sectionentsize	8
	.align		4
        /*0000*/ 	.word	0x00000000
	.align		4
        /*0004*/ 	.word	0xffffffff
	.align		4
        /*0008*/ 	.word	0x00000000
	.align		4
        /*000c*/ 	.word	0xfffffffe
	.align		4
        /*0010*/ 	.word	0x00000000
	.align		4
        /*0014*/ 	.word	0xfffffffd
	.align		4
        /*0018*/ 	.word	0x00000000
	.align		4
        /*001c*/ 	.word	0xfffffffc


//--------------------- .text.triton_per_fused_mv_0 --------------------------
	.section	.text.triton_per_fused_mv_0,"ax",@progbits
	.sectionflags	@"SHF_BARRIERS=1"
	.align	128
        .global         triton_per_fused_mv_0
        .type           triton_per_fused_mv_0,@function
        .size           triton_per_fused_mv_0,(.L_x_1 - triton_per_fused_mv_0)
        .other          triton_per_fused_mv_0,@"STO_CUDA_ENTRY STV_DEFAULT"
triton_per_fused_mv_0:
.text.triton_per_fused_mv_0:
[----:B------:R-:W0:Y:S02]  /*0000*/  LDC R1, c[0x0][0x28] ;  /* 0x00000a00ff017b82 */ /* 0x000e240000000800 */
[----:B------:R-:W1:Y:S01]  /*0010*/  S2R R12, SR_TID.X ;  /* 0x00000000000c7919 */ /* 0x000e620000002100 */
[----:B------:R-:W2:Y:S01]  /*0020*/  LDC.64 R4, c[0x0][0x210] ;  /* 0x00008400ff047b82 */ /* 0x000ea20000000a00 */
[----:B------:R-:W-:Y:S01]  /*0030*/  ULDC.64 UR6, c[0x0][0x208] ;  /* 0x0000820000067ab9 */ /* 0x000fe20000000a00 */
[----:B------:R-:W3:Y:S06]  /*0040*/  S2R R0, SR_CTAID.X ;  /* 0x0000000000007919 */ /* 0x000eec0000002500 */
[----:B------:R-:W4:Y:S01]  /*0050*/  LDC.64 R6, c[0x0][0x218] ;  /* 0x00008600ff067b82 */ /* 0x000f220000000a00 */
[----:B-1----:R-:W-:-:S02]  /*0060*/  LOP3.LUT R3, R12, 0x3f, RZ, 0xc0, !PT ;  /* 0x0000003f0c037812 */ /* 0x002fc400078ec0ff */
[----:B---3--:R-:W-:-:S03]  /*0070*/  ISETP.GE.AND P0, PT, R0, 0x4, PT ;  /* 0x000000040000780c */ /* 0x008fc60003f06270 */
[----:B------:R-:W-:Y:S01]  /*0080*/  IMAD R9, R0, 0x24, R3 ;  /* 0x0000002400097824 */ /* 0x000fe200078e0203 */
[C---:B------:R-:W-:Y:S01]  /*0090*/  ISETP.GE.U32.AND P2, PT, R3.reuse, 0x24, PT ;  /* 0x000000240300780c */ /* 0x040fe20003f46070 */
[C---:B----4-:R-:W-:Y:S01]  /*00a0*/  IMAD.WIDE.U32 R6, R3.reuse, 0x4, R6 ;  /* 0x0000000403067825 */ /* 0x050fe200078e0006 */
[----:B------:R-:W-:-:S03]  /*00b0*/  ISETP.LT.U32.AND P1, PT, R3, 0x24, !P0 ;  /* 0x000000240300780c */ /* 0x000fc60004721070 */
[----:B--2---:R-:W-:Y:S01]  /*00c0*/  IMAD.WIDE R4, R9, 0x4, R4 ;  /* 0x0000000409047825 */ /* 0x004fe200078e0204 */
[----:B------:R-:W-:-:S07]  /*00d0*/  CS2R R8, SRZ ;  /* 0x0000000000087805 */ /* 0x000fce000001ff00 */
[----:B------:R1:W2:Y:S04]  /*00e0*/  @!P2 LDG.E.EL R9, desc[UR6][R6.64] ;  /* 0x000000060609a981 */ /* 0x0002a8000c2e1900 */
[----:B------:R-:W3:Y:S01]  /*00f0*/  @P1 LDG.E R8, desc[UR6][R4.64] ;  /* 0x0000000604081981 */ /* 0x000ee2000c1e1900 */
[----:B------:R-:W4:Y:S01]  /*0100*/  S2UR UR5, SR_CgaCtaId ;  /* 0x00000000000579c3 */ /* 0x000f220000008800 */
[----:B------:R-:W-:Y:S01]  /*0110*/  UMOV UR4, 0x400 ;  /* 0x0000040000047882 */ /* 0x000fe20000000000 */
[----:B------:R-:W-:Y:S02]  /*0120*/  ISETP.EQ.AND P0, PT, R3, RZ, !P0 ;  /* 0x000000ff0300720c */ /* 0x000fe40004702270 */
[----:B-1----:R-:W-:Y:S02]  /*0130*/  SHF.R.U32.HI R6, RZ, 0x3, R12 ;  /* 0x00000003ff067819 */ /* 0x002fe4000001160c */
[----:B------:R-:W-:-:S02]  /*0140*/  LOP3.LUT R7, R12, 0x1, RZ, 0xc0, !PT ;  /* 0x000000010c077812 */ /* 0x000fc400078ec0ff */
[----:B------:R-:W-:Y:S01]  /*0150*/  LOP3.LUT R6, R6, 0x4, RZ, 0xc0, !PT ;  /* 0x0000000406067812 */ /* 0x000fe200078ec0ff */
[----:B----4-:R-:W-:Y:S01]  /*0160*/  UPRMT UR4, UR5, 0x654, UR4 ;  /* 0x0000065405047896 */ /* 0x010fe20008000004 */
[----:B--2---:R-:W-:Y:S02]  /*0170*/  SEL R9, R9, RZ, !P2 ;  /* 0x000000ff09097207 */ /* 0x004fe40005000000 */
[----:B------:R-:W-:Y:S02]  /*0180*/  ISETP.GE.AND P2, PT, R12, 0x2, PT ;  /* 0x000000020c00780c */ /* 0x000fe40003f46270 */
[----:B---3--:R-:W-:-:S05]  /*0190*/  SEL R8, R8, RZ, P1 ;  /* 0x000000ff08087207 */ /* 0x008fca0000800000 */
[----:B------:R-:W-:-:S05]  /*01a0*/  FMUL R9, R8, R9 ;  /* 0x0000000908097220 */ /* 0x000fca0000400000 */
[----:B------:R-:W-:Y:S02]  /*01b0*/  FSEL R9, R9, RZ, P1 ;  /* 0x000000ff09097208 */ /* 0x000fe40000800000 */
[----:B------:R-:W-:-:S03]  /*01c0*/  LOP3.LUT P1, RZ, R12, 0x1f, RZ, 0xc0, !PT ;  /* 0x0000001f0cff7812 */ /* 0x000fc6000782c0ff */
[----:B------:R-:W1:Y:S02]  /*01d0*/  SHFL.BFLY PT, R8, R9, 0x10, 0x1f ;  /* 0x0e001f0009087f89 */ /* 0x000e6400000e0000 */
[----:B-1----:R-:W-:-:S05]  /*01e0*/  FADD R8, R9, R8 ;  /* 0x0000000809087221 */ /* 0x002fca0000000000 */
[----:B------:R-:W1:Y:S02]  /*01f0*/  SHFL.BFLY PT, R11, R8, 0x8, 0x1f ;  /* 0x0d001f00080b7f89 */ /* 0x000e6400000e0000 */
[----:B-1----:R-:W-:-:S05]  /*0200*/  FADD R11, R8, R11 ;  /* 0x0000000b080b7221 */ /* 0x002fca0000000000 */
[----:B------:R-:W1:Y:S02]  /*0210*/  SHFL.BFLY PT, R10, R11, 0x4, 0x1f ;  /* 0x0c801f000b0a7f89 */ /* 0x000e6400000e0000 */
[----:B-1----:R-:W-:-:S05]  /*0220*/  FADD R10, R11, R10 ;  /* 0x0000000a0b0a7221 */ /* 0x002fca0000000000 */
[----:B------:R-:W1:Y:S02]  /*0230*/  SHFL.BFLY PT, R5, R10, 0x2, 0x1f ;  /* 0x0c401f000a057f89 */ /* 0x000e6400000e0000 */
[----:B-1----:R-:W-:-:S05]  /*0240*/  FADD R5, R10, R5 ;  /* 0x000000050a057221 */ /* 0x002fca0000000000 */
[----:B------:R-:W1:Y:S02]  /*0250*/  SHFL.BFLY PT, R4, R5, 0x1, 0x1f ;  /* 0x0c201f0005047f89 */ /* 0x000e6400000e0000 */
[----:B-1----:R-:W-:Y:S01]  /*0260*/  FADD R9, R5, R4 ;  /* 0x0000000405097221 */ /* 0x002fe20000000000 */
[----:B------:R-:W-:-:S04]  /*0270*/  LEA R4, R12, UR4, 0x2 ;  /* 0x000000040c047c11 */ /* 0x000fc8000f8e10ff */
[----:B------:R-:W-:Y:S01]  /*0280*/  @!P1 STS [R6+UR4], R9 ;  /* 0x0000000906009988 */ /* 0x000fe20008000804 */
[----:B------:R-:W-:Y:S01]  /*0290*/  BAR.SYNC.DEFER_BLOCKING 0x0 ;  /* 0x0000000000007b1d */ /* 0x000fe20000010000 */
[----:B------:R-:W-:-:S04]  /*02a0*/  ISETP.NE.U32.AND P1, PT, R7, 0x1, PT ;  /* 0x000000010700780c */ /* 0x000fc80003f25070 */
[----:B------:R-:W-:Y:S01]  /*02b0*/  ISETP.LT.AND P1, PT, R12, 0x2, P1 ;  /* 0x000000020c00780c */ /* 0x000fe20000f21270 */
[----:B------:R-:W1:Y:S04]  /*02c0*/  @!P2 LDS R2, [R4] ;  /* 0x000000000402a984 */ /* 0x000e680000000800 */
[----:B-1----:R-:W1:Y:S02]  /*02d0*/  SHFL.BFLY PT, R5, R2, 0x1, 0x1f ;  /* 0x0c201f0002057f89 */ /* 0x002e6400000e0000 */
[----:B-1----:R-:W-:-:S06]  /*02e0*/  FADD R5, R2, R5 ;  /* 0x0000000502057221 */ /* 0x002fcc0000000000 */
[----:B------:R1:W-:Y:S01]  /*02f0*/  @P1 STS [R4], R5 ;  /* 0x0000000504001388 */ /* 0x0003e20000000800 */
[----:B------:R-:W-:Y:S06]  /*0300*/  BAR.SYNC.DEFER_BLOCKING 0x0 ;  /* 0x0000000000007b1d */ /* 0x000fec0000010000 */
[----:B-1----:R-:W-:Y:S05]  /*0310*/  @!P0 EXIT ;  /* 0x000000000000894d */ /* 0x002fea0003800000 */
[----:B------:R-:W0:Y:S01]  /*0320*/  LDS R5, [UR4] ;  /* 0x00000004ff057984 */ /* 0x000e220008000800 */
[----:B------:R-:W1:Y:S02]  /*0330*/  LDC.64 R2, c[0x0][0x220] ;  /* 0x00008800ff027b82 */ /* 0x000e640000000a00 */
[----:B-1----:R-:W-:-:S05]  /*0340*/  IMAD.WIDE R2, R0, 0x4, R2 ;  /* 0x0000000400027825 */ /* 0x002fca00078e0202 */
[----:B0-----:R-:W-:Y:S01]  /*0350*/  STG.E desc[UR6][R2.64], R5 ;  /* 0x0000000502007986 */ /* 0x001fe2000c101906 */
[----:B------:R-:W-:Y:S05]  /*0360*/  EXIT ;  /* 0x000000000000794d */ /* 0x000fea0003800000 */
.L_x_0:
[----:B------:R-:W-:-:S00]  /*0370*/  BRA `(.L_x_0) ;  /* 0xfffffffc00fc7947 */ /* 0x000fc0000383ffff */
[----:B------:R-:W-:-:S00]  /*0380*/  NOP ;  /* 0x0000000000007918 */ /* 0x000fc00000000000 */
[----:B------:R-:W-:-:S00]  /*0390*/  NOP ;  /* 0x0000000000007918 */ /* 0x000fc00000000000 */
[----:B------:R-:W-:-:S00]  /*03a0*/  NOP ;  /* 0x0000000000007918 */ /* 0x000fc00000000000 */
[----:B------:R-:W-:-:S00]  /*03b0*/  NOP ;  /* 0x0000000000007918 */ /* 0x000fc00000000000 */
[----:B------:R-:W-:-:S00]  /*03c0*/  NOP ;  /* 0x0000000000007918 */ /* 0x000fc00000000000 */
[----:B------:R-:W-:-:S00]  /*03d0*/  NOP ;  /* 0x0000000000007918 */ /* 0x000fc00000000000 */
[----:B------:R-:W-:-:S00]  /*03e0*/  NOP ;  /* 0x0000000000007918 */ /* 0x000fc00000000000 */
[----:B------:R-:W-:-:S00]  /*03f0*/  NOP ;  /* 0x0000000000007918 */ /* 0x000fc00000000000 */
.L_x_1:


//--------------------- .nv.shared.triton_per_fused_mv_0 --------------------------
	.section	.nv.shared.triton_per_fused_mv_0,"aw",@nobits
	.sectionflags	@""
	.align	16
	.zero		1024


//--------------------- .nv.constant0.triton_per_fused_mv_0 --------------------------
	.section	.nv.constant0.triton_per_fused_mv_0,"a",@progbits
	.sectionflags	@""
	.align	4
.nv.constant0.triton_per_fused_mv_0:
	.zero		560
